//
// Generated by NVIDIA NVVM Compiler
//
// Compiler Build ID: CL-36424714
// Cuda compilation tools, release 13.0, V13.0.88
// Based on NVVM 20.0.0
//

.version 9.0
.target sm_100
.address_size 64

	// .globl	_Z6addonePi
.extern .func  (.param .b32 func_retval0) vprintf
(
	.param .b64 vprintf_param_0,
	.param .b64 vprintf_param_1
)
;
.global .align 1 .b8 $str[10] = {97, 100, 100, 32, 111, 110, 101, 32, 10};

.visible .entry _Z6addonePi(
	.param .u64 .ptr .align 1 _Z6addonePi_param_0
)
{
	.reg .b32 	%r<5>;
	.reg .b64 	%rd<5>;

	ld.param.u64 	%rd1, [_Z6addonePi_param_0];
	cvta.to.global.u64 	%rd2, %rd1;
	ld.global.u32 	%r1, [%rd2];
	add.s32 	%r2, %r1, 1;
	st.global.u32 	[%rd2], %r2;
	mov.u64 	%rd3, $str;
	cvta.global.u64 	%rd4, %rd3;
	{ // callseq 0, 0
	.param .b64 param0;
	st.param.b64 	[param0], %rd4;
	.param .b64 param1;
	st.param.b64 	[param1], 0;
	.param .b32 retval0;
	call.uni (retval0), 
	vprintf, 
	(
	param0, 
	param1
	);
	ld.param.b32 	%r3, [retval0];
	} // callseq 0
	ret;

}


// ===== COMPILED SASS (sm_100) =====

	.target	sm_100

	.elftype	@"ET_EXEC"


//--------------------- .note.nv.tkinfo           --------------------------
	.section	.note.nv.tkinfo,"",@"SHT_NOTE"
	.sectionflags	@"SHF_NOTE_NV_TKINFO"
	.tkinfo
        /*0018*/ 	.word	0x00000002
        /*0030*/ 	.string	""
        /*0030*/ 	.string	"ptxas"
        /*0030*/ 	.string	"Cuda compilation tools, release 13.0, V13.0.88"
        /*0030*/ 	.string	"Build cuda_13.0.r13.0/compiler.36424714_0"
        /*0030*/ 	.string	"-arch sm_100 -m 64 "



//--------------------- .note.nv.cuinfo           --------------------------
	.section	.note.nv.cuinfo,"",@"SHT_NOTE"
	.sectionflags	@"SHF_NOTE_NV_CUINFO"
        /*0018*/ 	.short	0x0002
        /*001a*/ 	.short	0x0064
        /*001c*/ 	.short	0x0082
	.zero		2


//--------------------- .nv.info                  --------------------------
	.section	.nv.info,"",@"SHT_CUDA_INFO"
	.align	4


	//----- nvinfo : EIATTR_REGCOUNT
	.align		4
        /*0000*/ 	.byte	0x04, 0x2f
        /*0002*/ 	.short	(.L_2 - .L_1)
	.align		4
.L_1:
        /*0004*/ 	.word	index@(_Z6addonePi)
        /*0008*/ 	.word	0x00000018


	//----- nvinfo : EIATTR_FRAME_SIZE
	.align		4
.L_2:
        /*000c*/ 	.byte	0x04, 0x11
        /*000e*/ 	.short	(.L_4 - .L_3)
	.align		4
.L_3:
        /*0010*/ 	.word	index@(_Z6addonePi)
        /*0014*/ 	.word	0x00000000


	//----- nvinfo : EIATTR_MIN_STACK_SIZE
	.align		4
.L_4:
        /*0018*/ 	.byte	0x04, 0x12
        /*001a*/ 	.short	(.L_6 - .L_5)
	.align		4
.L_5:
        /*001c*/ 	.word	index@(_Z6addonePi)
        /*0020*/ 	.word	0x00000000
.L_6:


//--------------------- .nv.compat                --------------------------
	.section	.nv.compat,"",@"SHT_CUDA_COMPAT_INFO"
	.align	4
        /*0000*/ 	.byte	0x02, 0x09, 0x00, 0x00, 0x02, 0x02, 0x01, 0x00, 0x02, 0x05, 0x05, 0x00, 0x03, 0x07, 0x01, 0x01
        /*0010*/ 	.byte	0x02, 0x03, 0x00, 0x00, 0x02, 0x06, 0x01, 0x00, 0x04, 0x0b, 0x08, 0x00, 0x09, 0x00, 0x00, 0x00
        /*0020*/ 	.byte	0x00, 0x00, 0x00, 0x00


//--------------------- .nv.info._Z6addonePi      --------------------------
	.section	.nv.info._Z6addonePi,"",@"SHT_CUDA_INFO"
	.sectionflags	@""
	.align	4


	//----- nvinfo : EIATTR_CUDA_API_VERSION
	.align		4
        /*0000*/ 	.byte	0x04, 0x37
        /*0002*/ 	.short	(.L_8 - .L_7)
.L_7:
        /*0004*/ 	.word	0x00000082


	//----- nvinfo : EIATTR_KPARAM_INFO
	.align		4
.L_8:
        /*0008*/ 	.byte	0x04, 0x17
        /*000a*/ 	.short	(.L_10 - .L_9)
.L_9:
        /*000c*/ 	.word	0x00000000
        /*0010*/ 	.short	0x0000
        /*0012*/ 	.short	0x0000
        /*0014*/ 	.byte	0x00, 0xf5, 0x21, 0x00


	//----- nvinfo : EIATTR_SPARSE_MMA_MASK
	.align		4
.L_10:
        /*0018*/ 	.byte	0x03, 0x50
        /*001a*/ 	.short	0x0000


	//----- nvinfo : EIATTR_MAXREG_COUNT
	.align		4
        /*001c*/ 	.byte	0x03, 0x1b
        /*001e*/ 	.short	0x00ff


	//----- nvinfo : EIATTR_EXTERNS
	.align		4
        /*0020*/ 	.byte	0x04, 0x0f
        /*0022*/ 	.short	(.L_12 - .L_11)


	//   ....[0]....
	.align		4
.L_11:
        /*0024*/ 	.word	index@(vprintf)


	//----- nvinfo : EIATTR_MERCURY_ISA_VERSION
	.align		4
.L_12:
        /*0028*/ 	.byte	0x03, 0x5f
        /*002a*/ 	.short	0x0101


	//----- nvinfo : EIATTR_VRC_CTA_INIT_COUNT
	.align		4
        /*002c*/ 	.byte	0x02, 0x4a
	.zero		1
	.zero		1


	//----- nvinfo : EIATTR_SYSCALL_OFFSETS
	.align		4
        /*0030*/ 	.byte	0x04, 0x46
        /*0032*/ 	.short	(.L_14 - .L_13)


	//   ....[0]....
.L_13:
        /*0034*/ 	.word	0x000000d0


	//----- nvinfo : EIATTR_EXIT_INSTR_OFFSETS
	.align		4
.L_14:
        /*0038*/ 	.byte	0x04, 0x1c
        /*003a*/ 	.short	(.L_16 - .L_15)


	//   ....[0]....
.L_15:
        /*003c*/ 	.word	0x000000e0


	//----- nvinfo : EIATTR_CBANK_PARAM_SIZE
	.align		4
.L_16:
        /*0040*/ 	.byte	0x03, 0x19
        /*0042*/ 	.short	0x0008


	//----- nvinfo : EIATTR_PARAM_CBANK
	.align		4
        /*0044*/ 	.byte	0x04, 0x0a
        /*0046*/ 	.short	(.L_18 - .L_17)
	.align		4
.L_17:
        /*0048*/ 	.word	index@(.nv.constant0._Z6addonePi)
        /*004c*/ 	.short	0x0380
        /*004e*/ 	.short	0x0008


	//----- nvinfo : EIATTR_SW_WAR
	.align		4
.L_18:
        /*0050*/ 	.byte	0x04, 0x36
        /*0052*/ 	.short	(.L_20 - .L_19)
.L_19:
        /*0054*/ 	.word	0x00000008
.L_20:


//--------------------- .nv.callgraph             --------------------------
	.section	.nv.callgraph,"",@"SHT_CUDA_CALLGRAPH"
	.align	4
	.sectionentsize	8
	.align		4
        /*0000*/ 	.word	0x00000000
	.align		4
        /*0004*/ 	.word	0xffffffff
	.align		4
        /*0008*/ 	.word	index@(_Z6addonePi)
	.align		4
        /*000c*/ 	.word	index@(vprintf)
	.align		4
        /*0010*/ 	.word	0x00000000
	.align		4
        /*0014*/ 	.word	0xfffffffe
	.align		4
        /*0018*/ 	.word	0x00000000
	.align		4
        /*001c*/ 	.word	0xfffffffd
	.align		4
        /*0020*/ 	.word	0x00000000
	.align		4
        /*0024*/ 	.word	0xfffffffc


//--------------------- .nv.constant4             --------------------------
	.section	.nv.constant4,"a",@progbits
	.align	8
	.align		8
.nv.constant4:
        /*0000*/ 	.dword	vprintf
	.align		8
        /*0008*/ 	.dword	$str


//--------------------- .text._Z6addonePi         --------------------------
	.section	.text._Z6addonePi,"ax",@progbits
	.align	128
        .global         _Z6addonePi
        .type           _Z6addonePi,@function
        .size           _Z6addonePi,(.L_x_2 - _Z6addonePi)
        .other          _Z6addonePi,@"STO_CUDA_ENTRY STV_DEFAULT"
_Z6addonePi:
.text._Z6addonePi:
[----:B------:R-:W0:Y:S08]  /*0000*/  LDC R1, c[0x0][0x37c] ;  /* 0x0000df00ff017b82 */ /* 0x000e300000000800 */
[----:B------:R-:W1:Y:S01]  /*0010*/  LDC.64 R2, c[0x0][0x380] ;  /* 0x0000e000ff027b82 */ /* 0x000e620000000a00 */
[----:B------:R-:W1:Y:S01]  /*0020*/  LDCU.64 UR4, c[0x0][0x358] ;  /* 0x00006b00ff0477ac */ /* 0x000e620008000a00 */
[----:B------:R-:W-:Y:S01]  /*0030*/  MOV R0, 0x0 ;  /* 0x0000000000007802 */ /* 0x000fe20000000f00 */
[----:B------:R-:W2:Y:S01]  /*0040*/  LDCU.64 UR6, c[0x4][0x8] ;  /* 0x01000100ff0677ac */ /* 0x000ea20008000a00 */
[----:B-1----:R-:W3:Y:S04]  /*0050*/  LDG.E R9, desc[UR4][R2.64] ;  /* 0x0000000402097981 */ /* 0x002ee8000c1e1900 */
[----:B------:R1:W4:Y:S01]  /*0060*/  LDC.64 R10, c[0x4][R0] ;  /* 0x01000000000a7b82 */ /* 0x0003220000000a00 */
[----:B--2---:R-:W-:Y:S01]  /*0070*/  IMAD.U32 R4, RZ, RZ, UR6 ;  /* 0x00000006ff047e24 */ /* 0x004fe2000f8e00ff */
[----:B------:R-:W-:Y:S01]  /*0080*/  CS2R R6, SRZ ;  /* 0x0000000000067805 */ /* 0x000fe2000001ff00 */
[----:B------:R-:W-:-:S02]  /*0090*/  IMAD.U32 R5, RZ, RZ, UR7 ;  /* 0x00000007ff057e24 */ /* 0x000fc4000f8e00ff */
[----:B---3--:R-:W-:-:S05]  /*00a0*/  VIADD R9, R9, 0x1 ;  /* 0x0000000109097836 */ /* 0x008fca0000000000 */
[----:B0---4-:R1:W-:Y:S02]  /*00b0*/  STG.E desc[UR4][R2.64], R9 ;  /* 0x0000000902007986 */ /* 0x0113e4000c101904 */
[----:B------:R-:W-:-:S07]  /*00c0*/  LEPC R20, `(.L_x_0) ;  /* 0x000000001014794e */ /* 0x000fce0000000000 */
[----:B-1----:R-:W-:Y:S05]  /*00d0*/  CALL.ABS.NOINC R10 ;  /* 0x000000000a007343 */ /* 0x002fea0003c00000 */
.L_x_0:
[----:B------:R-:W-:Y:S05]  /*00e0*/  EXIT ;  /* 0x000000000000794d */ /* 0x000fea0003800000 */
.L_x_1:
[----:B------:R-:W-:-:S00]  /*00f0*/  BRA `(.L_x_1) ;  /* 0xfffffffc00fc7947 */ /* 0x000fc0000383ffff */
[----:B------:R-:W-:-:S00]  /*0100*/  NOP ;  /* 0x0000000000007918 */ /* 0x000fc00000000000 */
[----:B------:R-:W-:-:S00]  /*0110*/  NOP ;  /* 0x0000000000007918 */ /* 0x000fc00000000000 */
[----:B------:R-:W-:-:S00]  /*0120*/  NOP ;  /* 0x0000000000007918 */ /* 0x000fc00000000000 */
[----:B------:R-:W-:-:S00]  /*0130*/  NOP ;  /* 0x0000000000007918 */ /* 0x000fc00000000000 */
[----:B------:R-:W-:-:S00]  /*0140*/  NOP ;  /* 0x0000000000007918 */ /* 0x000fc00000000000 */
[----:B------:R-:W-:-:S00]  /*0150*/  NOP ;  /* 0x0000000000007918 */ /* 0x000fc00000000000 */
[----:B------:R-:W-:-:S00]  /*0160*/  NOP ;  /* 0x0000000000007918 */ /* 0x000fc00000000000 */
[----:B------:R-:W-:-:S00]  /*0170*/  NOP ;  /* 0x0000000000007918 */ /* 0x000fc00000000000 */
.L_x_2:


//--------------------- .nv.global.init           --------------------------
	.section	.nv.global.init,"aw",@progbits
.nv.global.init:
	.type		$str,@object
	.size		$str,(.L_0 - $str)
$str:
        /*0000*/ 	.byte	0x61, 0x64, 0x64, 0x20, 0x6f, 0x6e, 0x65, 0x20, 0x0a, 0x00
.L_0:


//--------------------- .nv.shared.reserved.0     --------------------------
	.section	.nv.shared.reserved.0,"aw",@nobits
	.weak		__nv_reservedSMEM_offset_0_alias
	.size		__nv_reservedSMEM_offset_0_alias, 0, 64
	.other		__nv_reservedSMEM_offset_0_alias,@"STO_CUDA_RESERVED_SHARED STV_DEFAULT"
__nv_reservedSMEM_offset_0_alias:
	.zero		0
	.zero		64


//--------------------- .nv.constant0._Z6addonePi --------------------------
	.section	.nv.constant0._Z6addonePi,"a",@progbits
	.sectionflags	@""
	.align	4
.nv.constant0._Z6addonePi:
	.zero		904


//--------------------- SYMBOLS --------------------------

	.type		.nv.reservedSmem.offset0,@object
	.size		.nv.reservedSmem.offset0,0x4
	.type		vprintf,@function
